//
// Generated by NVIDIA NVVM Compiler
//
// Compiler Build ID: CL-36424714
// Cuda compilation tools, release 13.0, V13.0.88
// Based on NVVM 20.0.0
//

.version 9.0
.target sm_100
.address_size 64

	// .globl	_Z6___addPfS_m

.visible .entry _Z6___addPfS_m(
	.param .u64 .ptr .align 1 _Z6___addPfS_m_param_0,
	.param .u64 .ptr .align 1 _Z6___addPfS_m_param_1,
	.param .u64 _Z6___addPfS_m_param_2
)
{
	.reg .b32 	%r<5>;
	.reg .b32 	%f<4>;
	.reg .b64 	%rd<8>;

	ld.param.u64 	%rd1, [_Z6___addPfS_m_param_0];
	ld.param.u64 	%rd2, [_Z6___addPfS_m_param_1];
	cvta.to.global.u64 	%rd3, %rd1;
	cvta.to.global.u64 	%rd4, %rd2;
	mov.u32 	%r1, %ntid.x;
	mov.u32 	%r2, %ctaid.x;
	mov.u32 	%r3, %tid.x;
	mad.lo.s32 	%r4, %r1, %r2, %r3;
	mul.wide.u32 	%rd5, %r4, 4;
	add.s64 	%rd6, %rd4, %rd5;
	ld.global.f32 	%f1, [%rd6];
	add.s64 	%rd7, %rd3, %rd5;
	ld.global.f32 	%f2, [%rd7];
	add.f32 	%f3, %f1, %f2;
	st.global.f32 	[%rd7], %f3;
	ret;

}


// ===== COMPILED SASS (sm_100) =====

	.target	sm_100

	.elftype	@"ET_EXEC"


//--------------------- .note.nv.tkinfo           --------------------------
	.section	.note.nv.tkinfo,"",@"SHT_NOTE"
	.sectionflags	@"SHF_NOTE_NV_TKINFO"
	.tkinfo
        /*0018*/ 	.word	0x00000002
        /*0030*/ 	.string	""
        /*0030*/ 	.string	"ptxas"
        /*0030*/ 	.string	"Cuda compilation tools, release 13.0, V13.0.88"
        /*0030*/ 	.string	"Build cuda_13.0.r13.0/compiler.36424714_0"
        /*0030*/ 	.string	"-arch sm_100 -m 64 "



//--------------------- .note.nv.cuinfo           --------------------------
	.section	.note.nv.cuinfo,"",@"SHT_NOTE"
	.sectionflags	@"SHF_NOTE_NV_CUINFO"
        /*0018*/ 	.short	0x0002
        /*001a*/ 	.short	0x0064
        /*001c*/ 	.short	0x0082
	.zero		2


//--------------------- .nv.info                  --------------------------
	.section	.nv.info,"",@"SHT_CUDA_INFO"
	.align	4


	//----- nvinfo : EIATTR_REGCOUNT
	.align		4
        /*0000*/ 	.byte	0x04, 0x2f
        /*0002*/ 	.short	(.L_1 - .L_0)
	.align		4
.L_0:
        /*0004*/ 	.word	index@(_Z6___addPfS_m)
        /*0008*/ 	.word	0x0000000a


	//----- nvinfo : EIATTR_FRAME_SIZE
	.align		4
.L_1:
        /*000c*/ 	.byte	0x04, 0x11
        /*000e*/ 	.short	(.L_3 - .L_2)
	.align		4
.L_2:
        /*0010*/ 	.word	index@(_Z6___addPfS_m)
        /*0014*/ 	.word	0x00000000


	//----- nvinfo : EIATTR_MIN_STACK_SIZE
	.align		4
.L_3:
        /*0018*/ 	.byte	0x04, 0x12
        /*001a*/ 	.short	(.L_5 - .L_4)
	.align		4
.L_4:
        /*001c*/ 	.word	index@(_Z6___addPfS_m)
        /*0020*/ 	.word	0x00000000
.L_5:


//--------------------- .nv.compat                --------------------------
	.section	.nv.compat,"",@"SHT_CUDA_COMPAT_INFO"
	.align	4
        /*0000*/ 	.byte	0x02, 0x09, 0x00, 0x00, 0x02, 0x02, 0x01, 0x00, 0x02, 0x05, 0x05, 0x00, 0x03, 0x07, 0x01, 0x01
        /*0010*/ 	.byte	0x02, 0x03, 0x00, 0x00, 0x02, 0x06, 0x01, 0x00, 0x04, 0x0b, 0x08, 0x00, 0x09, 0x00, 0x00, 0x00
        /*0020*/ 	.byte	0x00, 0x00, 0x00, 0x00


//--------------------- .nv.info._Z6___addPfS_m   --------------------------
	.section	.nv.info._Z6___addPfS_m,"",@"SHT_CUDA_INFO"
	.sectionflags	@""
	.align	4


	//----- nvinfo : EIATTR_CUDA_API_VERSION
	.align		4
        /*0000*/ 	.byte	0x04, 0x37
        /*0002*/ 	.short	(.L_7 - .L_6)
.L_6:
        /*0004*/ 	.word	0x00000082


	//----- nvinfo : EIATTR_KPARAM_INFO
	.align		4
.L_7:
        /*0008*/ 	.byte	0x04, 0x17
        /*000a*/ 	.short	(.L_9 - .L_8)
.L_8:
        /*000c*/ 	.word	0x00000000
        /*0010*/ 	.short	0x0002
        /*0012*/ 	.short	0x0010
        /*0014*/ 	.byte	0x00, 0xf0, 0x21, 0x00


	//----- nvinfo : EIATTR_KPARAM_INFO
	.align		4
.L_9:
        /*0018*/ 	.byte	0x04, 0x17
        /*001a*/ 	.short	(.L_11 - .L_10)
.L_10:
        /*001c*/ 	.word	0x00000000
        /*0020*/ 	.short	0x0001
        /*0022*/ 	.short	0x0008
        /*0024*/ 	.byte	0x00, 0xf5, 0x21, 0x00


	//----- nvinfo : EIATTR_KPARAM_INFO
	.align		4
.L_11:
        /*0028*/ 	.byte	0x04, 0x17
        /*002a*/ 	.short	(.L_13 - .L_12)
.L_12:
        /*002c*/ 	.word	0x00000000
        /*0030*/ 	.short	0x0000
        /*0032*/ 	.short	0x0000
        /*0034*/ 	.byte	0x00, 0xf5, 0x21, 0x00


	//----- nvinfo : EIATTR_SPARSE_MMA_MASK
	.align		4
.L_13:
        /*0038*/ 	.byte	0x03, 0x50
        /*003a*/ 	.short	0x0000


	//----- nvinfo : EIATTR_MAXREG_COUNT
	.align		4
        /*003c*/ 	.byte	0x03, 0x1b
        /*003e*/ 	.short	0x00ff


	//----- nvinfo : EIATTR_MERCURY_ISA_VERSION
	.align		4
        /*0040*/ 	.byte	0x03, 0x5f
        /*0042*/ 	.short	0x0101


	//----- nvinfo : EIATTR_VRC_CTA_INIT_COUNT
	.align		4
        /*0044*/ 	.byte	0x02, 0x4a
	.zero		1
	.zero		1


	//----- nvinfo : EIATTR_EXIT_INSTR_OFFSETS
	.align		4
        /*0048*/ 	.byte	0x04, 0x1c
        /*004a*/ 	.short	(.L_15 - .L_14)


	//   ....[0]....
.L_14:
        /*004c*/ 	.word	0x000000e0


	//----- nvinfo : EIATTR_CBANK_PARAM_SIZE
	.align		4
.L_15:
        /*0050*/ 	.byte	0x03, 0x19
        /*0052*/ 	.short	0x0018


	//----- nvinfo : EIATTR_PARAM_CBANK
	.align		4
        /*0054*/ 	.byte	0x04, 0x0a
        /*0056*/ 	.short	(.L_17 - .L_16)
	.align		4
.L_16:
        /*0058*/ 	.word	index@(.nv.constant0._Z6___addPfS_m)
        /*005c*/ 	.short	0x0380
        /*005e*/ 	.short	0x0018


	//----- nvinfo : EIATTR_SW_WAR
	.align		4
.L_17:
        /*0060*/ 	.byte	0x04, 0x36
        /*0062*/ 	.short	(.L_19 - .L_18)
.L_18:
        /*0064*/ 	.word	0x00000008
.L_19:


//--------------------- .nv.callgraph             --------------------------
	.section	.nv.callgraph,"",@"SHT_CUDA_CALLGRAPH"
	.align	4
	.sectionentsize	8
	.align		4
        /*0000*/ 	.word	0x00000000
	.align		4
        /*0004*/ 	.word	0xffffffff
	.align		4
        /*0008*/ 	.word	0x00000000
	.align		4
        /*000c*/ 	.word	0xfffffffe
	.align		4
        /*0010*/ 	.word	0x00000000
	.align		4
        /*0014*/ 	.word	0xfffffffd
	.align		4
        /*0018*/ 	.word	0x00000000
	.align		4
        /*001c*/ 	.word	0xfffffffc


//--------------------- .text._Z6___addPfS_m      --------------------------
	.section	.text._Z6___addPfS_m,"ax",@progbits
	.align	128
        .global         _Z6___addPfS_m
        .type           _Z6___addPfS_m,@function
        .size           _Z6___addPfS_m,(.L_x_1 - _Z6___addPfS_m)
        .other          _Z6___addPfS_m,@"STO_CUDA_ENTRY STV_DEFAULT"
_Z6___addPfS_m:
.text._Z6___addPfS_m:
[----:B------:R-:W-:Y:S01]  /*0000*/  LDC R1, c[0x0][0x37c] ;  /* 0x0000df00ff017b82 */ /* 0x000fe20000000800 */
[----:B------:R-:W0:Y:S07]  /*0010*/  S2R R7, SR_CTAID.X ;  /* 0x0000000000077919 */ /* 0x000e2e0000002500 */
[----:B------:R-:W1:Y:S01]  /*0020*/  LDC.64 R2, c[0x0][0x388] ;  /* 0x0000e200ff027b82 */ /* 0x000e620000000a00 */
[----:B------:R-:W0:Y:S01]  /*0030*/  LDCU UR6, c[0x0][0x360] ;  /* 0x00006c00ff0677ac */ /* 0x000e220008000800 */
[----:B------:R-:W0:Y:S01]  /*0040*/  S2R R0, SR_TID.X ;  /* 0x0000000000007919 */ /* 0x000e220000002100 */
[----:B------:R-:W2:Y:S05]  /*0050*/  LDCU.64 UR4, c[0x0][0x358] ;  /* 0x00006b00ff0477ac */ /* 0x000eaa0008000a00 */
[----:B------:R-:W3:Y:S01]  /*0060*/  LDC.64 R4, c[0x0][0x380] ;  /* 0x0000e000ff047b82 */ /* 0x000ee20000000a00 */
[----:B0-----:R-:W-:-:S04]  /*0070*/  IMAD R7, R7, UR6, R0 ;  /* 0x0000000607077c24 */ /* 0x001fc8000f8e0200 */
[----:B-1----:R-:W-:-:S04]  /*0080*/  IMAD.WIDE.U32 R2, R7, 0x4, R2 ;  /* 0x0000000407027825 */ /* 0x002fc800078e0002 */
[----:B---3--:R-:W-:Y:S02]  /*0090*/  IMAD.WIDE.U32 R4, R7, 0x4, R4 ;  /* 0x0000000407047825 */ /* 0x008fe400078e0004 */
[----:B--2---:R-:W2:Y:S04]  /*00a0*/  LDG.E R2, desc[UR4][R2.64] ;  /* 0x0000000402027981 */ /* 0x004ea8000c1e1900 */
[----:B------:R-:W2:Y:S02]  /*00b0*/  LDG.E R7, desc[UR4][R4.64] ;  /* 0x0000000404077981 */ /* 0x000ea4000c1e1900 */
[----:B--2---:R-:W-:-:S05]  /*00c0*/  FADD R7, R2, R7 ;  /* 0x0000000702077221 */ /* 0x004fca0000000000 */
[----:B------:R-:W-:Y:S01]  /*00d0*/  STG.E desc[UR4][R4.64], R7 ;  /* 0x0000000704007986 */ /* 0x000fe2000c101904 */
[----:B------:R-:W-:Y:S05]  /*00e0*/  EXIT ;  /* 0x000000000000794d */ /* 0x000fea0003800000 */
.L_x_0:
[----:B------:R-:W-:-:S00]  /*00f0*/  BRA `(.L_x_0) ;  /* 0xfffffffc00fc7947 */ /* 0x000fc0000383ffff */
[----:B------:R-:W-:-:S00]  /*0100*/  NOP ;  /* 0x0000000000007918 */ /* 0x000fc00000000000 */
[----:B------:R-:W-:-:S00]  /*0110*/  NOP ;  /* 0x0000000000007918 */ /* 0x000fc00000000000 */
[----:B------:R-:W-:-:S00]  /*0120*/  NOP ;  /* 0x0000000000007918 */ /* 0x000fc00000000000 */
[----:B------:R-:W-:-:S00]  /*0130*/  NOP ;  /* 0x0000000000007918 */ /* 0x000fc00000000000 */
[----:B------:R-:W-:-:S00]  /*0140*/  NOP ;  /* 0x0000000000007918 */ /* 0x000fc00000000000 */
[----:B------:R-:W-:-:S00]  /*0150*/  NOP ;  /* 0x0000000000007918 */ /* 0x000fc00000000000 */
[----:B------:R-:W-:-:S00]  /*0160*/  NOP ;  /* 0x0000000000007918 */ /* 0x000fc00000000000 */
[----:B------:R-:W-:-:S00]  /*0170*/  NOP ;  /* 0x0000000000007918 */ /* 0x000fc00000000000 */
.L_x_1:


//--------------------- .nv.shared.reserved.0     --------------------------
	.section	.nv.shared.reserved.0,"aw",@nobits
	.weak		__nv_reservedSMEM_offset_0_alias
	.size		__nv_reservedSMEM_offset_0_alias, 0, 64
	.other		__nv_reservedSMEM_offset_0_alias,@"STO_CUDA_RESERVED_SHARED STV_DEFAULT"
__nv_reservedSMEM_offset_0_alias:
	.zero		0
	.zero		64


//--------------------- .nv.constant0._Z6___addPfS_m --------------------------
	.section	.nv.constant0._Z6___addPfS_m,"a",@progbits
	.sectionflags	@""
	.align	4
.nv.constant0._Z6___addPfS_m:
	.zero		920


//--------------------- SYMBOLS --------------------------

	.type		.nv.reservedSmem.offset0,@object
	.size		.nv.reservedSmem.offset0,0x4
